	.headerflags	@"EF_CUDA_TEXMODE_UNIFIED EF_CUDA_64BIT_ADDRESS EF_CUDA_ACCELERATORS EF_CUDA_SM90 EF_CUDA_VIRTUAL_SM(EF_CUDA_SM90)"
	.elftype	@"ET_EXEC"


//--------------------- .nv.info                  --------------------------
	.section	.nv.info,"",@"SHT_CUDA_INFO"
	.align	4


	//----- nvinfo : EIATTR_REGCOUNT
	.align		4
        /*0000*/ 	.byte	0x04, 0x2f
        /*0002*/ 	.short	(.L_3 - .L_2)
	.align		4
.L_2:
        /*0004*/ 	.word	index@(triton_poi_fused__native_batch_norm_legit_no_training_add_1)
        /*0008*/ 	.word	0x00000015


	//----- nvinfo : EIATTR_MIN_STACK_SIZE
	.align		4
.L_3:
        /*000c*/ 	.byte	0x04, 0x12
        /*000e*/ 	.short	(.L_5 - .L_4)
	.align		4
.L_4:
        /*0010*/ 	.word	index@(triton_poi_fused__native_batch_norm_legit_no_training_add_1)
        /*0014*/ 	.word	0x00000000


	//----- nvinfo : EIATTR_FRAME_SIZE
	.align		4
.L_5:
        /*0018*/ 	.byte	0x04, 0x11
        /*001a*/ 	.short	(.L_7 - .L_6)
	.align		4
.L_6:
        /*001c*/ 	.word	index@(triton_poi_fused__native_batch_norm_legit_no_training_add_1)
        /*0020*/ 	.word	0x00000000


	//----- nvinfo : EIATTR_MIN_STACK_SIZE
	.align		4
.L_7:
        /*0024*/ 	.byte	0x04, 0x12
        /*0026*/ 	.short	(.L_9 - .L_8)
	.align		4
.L_8:
        /*0028*/ 	.word	index@(triton_poi_fused__native_batch_norm_legit_no_training_add_1)
        /*002c*/ 	.word	0x00000000
.L_9:


//--------------------- .nv.info.triton_poi_fused__native_batch_norm_legit_no_training_add_1 --------------------------
	.section	.nv.info.triton_poi_fused__native_batch_norm_legit_no_training_add_1,"",@"SHT_CUDA_INFO"
	.sectionflags	@""
	.align	4


	//----- nvinfo : EIATTR_CUDA_API_VERSION
	.align		4
        /*0000*/ 	.byte	0x04, 0x37
        /*0002*/ 	.short	(.L_11 - .L_10)
.L_10:
        /*0004*/ 	.word	0x0000007c


	//----- nvinfo : EIATTR_KPARAM_INFO
	.align		4
.L_11:
        /*0008*/ 	.byte	0x04, 0x17
        /*000a*/ 	.short	(.L_13 - .L_12)
.L_12:
        /*000c*/ 	.word	0x00000000
        /*0010*/ 	.short	0x0006
        /*0012*/ 	.short	0x0030
        /*0014*/ 	.byte	0x00, 0xf0, 0x11, 0x00


	//----- nvinfo : EIATTR_KPARAM_INFO
	.align		4
.L_13:
        /*0018*/ 	.byte	0x04, 0x17
        /*001a*/ 	.short	(.L_15 - .L_14)
.L_14:
        /*001c*/ 	.word	0x00000000
        /*0020*/ 	.short	0x0005
        /*0022*/ 	.short	0x0028
        /*0024*/ 	.byte	0x00, 0xf4, 0x21, 0x00


	//----- nvinfo : EIATTR_KPARAM_INFO
	.align		4
.L_15:
        /*0028*/ 	.byte	0x04, 0x17
        /*002a*/ 	.short	(.L_17 - .L_16)
.L_16:
        /*002c*/ 	.word	0x00000000
        /*0030*/ 	.short	0x0004
        /*0032*/ 	.short	0x0020
        /*0034*/ 	.byte	0x00, 0xf4, 0x21, 0x00


	//----- nvinfo : EIATTR_KPARAM_INFO
	.align		4
.L_17:
        /*0038*/ 	.byte	0x04, 0x17
        /*003a*/ 	.short	(.L_19 - .L_18)
.L_18:
        /*003c*/ 	.word	0x00000000
        /*0040*/ 	.short	0x0003
        /*0042*/ 	.short	0x0018
        /*0044*/ 	.byte	0x00, 0xf4, 0x21, 0x00


	//----- nvinfo : EIATTR_KPARAM_INFO
	.align		4
.L_19:
        /*0048*/ 	.byte	0x04, 0x17
        /*004a*/ 	.short	(.L_21 - .L_20)
.L_20:
        /*004c*/ 	.word	0x00000000
        /*0050*/ 	.short	0x0002
        /*0052*/ 	.short	0x0010
        /*0054*/ 	.byte	0x00, 0xf4, 0x21, 0x00


	//----- nvinfo : EIATTR_KPARAM_INFO
	.align		4
.L_21:
        /*0058*/ 	.byte	0x04, 0x17
        /*005a*/ 	.short	(.L_23 - .L_22)
.L_22:
        /*005c*/ 	.word	0x00000000
        /*0060*/ 	.short	0x0001
        /*0062*/ 	.short	0x0008
        /*0064*/ 	.byte	0x00, 0xf4, 0x21, 0x00


	//----- nvinfo : EIATTR_KPARAM_INFO
	.align		4
.L_23:
        /*0068*/ 	.byte	0x04, 0x17
        /*006a*/ 	.short	(.L_25 - .L_24)
.L_24:
        /*006c*/ 	.word	0x00000000
        /*0070*/ 	.short	0x0000
        /*0072*/ 	.short	0x0000
        /*0074*/ 	.byte	0x00, 0xf4, 0x21, 0x00


	//----- nvinfo : EIATTR_SPARSE_MMA_MASK
	.align		4
.L_25:
        /*0078*/ 	.byte	0x03, 0x50
        /*007a*/ 	.short	0x0000


	//----- nvinfo : EIATTR_MAXREG_COUNT
	.align		4
        /*007c*/ 	.byte	0x03, 0x1b
        /*007e*/ 	.short	0x00ff


	//----- nvinfo : EIATTR_EXIT_INSTR_OFFSETS
	.align		4
        /*0080*/ 	.byte	0x04, 0x1c
        /*0082*/ 	.short	(.L_27 - .L_26)


	//   ....[0]....
.L_26:
        /*0084*/ 	.word	0x00000340


	//   ....[1]....
        /*0088*/ 	.word	0x00000360


	//----- nvinfo : EIATTR_REQNTID
	.align		4
.L_27:
        /*008c*/ 	.byte	0x04, 0x10
        /*008e*/ 	.short	(.L_29 - .L_28)
.L_28:
        /*0090*/ 	.word	0x00000080
        /*0094*/ 	.word	0x00000001
        /*0098*/ 	.word	0x00000001


	//----- nvinfo : EIATTR_CBANK_PARAM_SIZE
	.align		4
.L_29:
        /*009c*/ 	.byte	0x03, 0x19
        /*009e*/ 	.short	0x0034


	//----- nvinfo : EIATTR_PARAM_CBANK
	.align		4
        /*00a0*/ 	.byte	0x04, 0x0a
        /*00a2*/ 	.short	(.L_31 - .L_30)
	.align		4
.L_30:
        /*00a4*/ 	.word	index@(.nv.constant0.triton_poi_fused__native_batch_norm_legit_no_training_add_1)
        /*00a8*/ 	.short	0x0210
        /*00aa*/ 	.short	0x0034


	//----- nvinfo : EIATTR_SW_WAR
	.align		4
.L_31:
        /*00ac*/ 	.byte	0x04, 0x36
        /*00ae*/ 	.short	(.L_33 - .L_32)
.L_32:
        /*00b0*/ 	.word	0x00000008
.L_33:


//--------------------- .nv.callgraph             --------------------------
	.section	.nv.callgraph,"",@"SHT_CUDA_CALLGRAPH"
	.align	4
	.sectionentsize	8
	.align		4
        /*0000*/ 	.word	0x00000000
	.align		4
        /*0004*/ 	.word	0xffffffff
	.align		4
        /*0008*/ 	.word	0x00000000
	.align		4
        /*000c*/ 	.word	0xfffffffe
	.align		4
        /*0010*/ 	.word	0x00000000
	.align		4
        /*0014*/ 	.word	0xfffffffd
	.align		4
        /*0018*/ 	.word	0x00000000
	.align		4
        /*001c*/ 	.word	0xfffffffc


//--------------------- .nv.constant4             --------------------------
	.section	.nv.constant4,"a",@progbits
	.align	8
	.align		8
.nv.constant4:
        /*0000*/ 	.dword	_$_str
	.align		8
        /*0008*/ 	.dword	_$_str_$_2


//--------------------- .text.triton_poi_fused__native_batch_norm_legit_no_training_add_1 --------------------------
	.section	.text.triton_poi_fused__native_batch_norm_legit_no_training_add_1,"ax",@progbits
	.align	128
        .global         triton_poi_fused__native_batch_norm_legit_no_training_add_1
        .type           triton_poi_fused__native_batch_norm_legit_no_training_add_1,@function
        .size           triton_poi_fused__native_batch_norm_legit_no_training_add_1,(.L_x_1 - triton_poi_fused__native_batch_norm_legit_no_training_add_1)
        .other          triton_poi_fused__native_batch_norm_legit_no_training_add_1,@"STO_CUDA_ENTRY STV_DEFAULT"
triton_poi_fused__native_batch_norm_legit_no_training_add_1:
.text.triton_poi_fused__native_batch_norm_legit_no_training_add_1:
[----:B------:R-:W0:Y:S01]  /*0000*/  LDC R1, c[0x0][0x28] ;  /* 0x00000a00ff017b82 */ /* 0x000e220000000800 */
[----:B------:R-:W1:Y:S07]  /*0010*/  S2R R0, SR_TID.X ;  /* 0x0000000000007919 */ /* 0x000e6e0000002100 */
[----:B------:R-:W2:Y:S01]  /*0020*/  LDC.64 R12, c[0x0][0x228] ;  /* 0x00008a00ff0c7b82 */ /* 0x000ea20000000a00 */
[----:B------:R-:W-:Y:S01]  /*0030*/  ULDC.64 UR4, c[0x0][0x208] ;  /* 0x0000820000047ab9 */ /* 0x000fe20000000a00 */
[----:B------:R-:W3:Y:S06]  /*0040*/  S2R R3, SR_CTAID.X ;  /* 0x0000000000037919 */ /* 0x000eec0000002500 */
[----:B------:R-:W4:Y:S08]  /*0050*/  LDC.64 R8, c[0x0][0x218] ;  /* 0x00008600ff087b82 */ /* 0x000f300000000a00 */
[----:B------:R-:W5:Y:S08]  /*0060*/  LDC.64 R10, c[0x0][0x220] ;  /* 0x00008800ff0a7b82 */ /* 0x000f700000000a00 */
[----:B------:R-:W4:Y:S01]  /*0070*/  LDC.64 R14, c[0x0][0x230] ;  /* 0x00008c00ff0e7b82 */ /* 0x000f220000000a00 */
[----:B-1----:R-:W-:-:S07]  /*0080*/  LOP3.LUT R0, R0, 0x7f, RZ, 0xc0, !PT ;  /* 0x0000007f00007812 */ /* 0x002fce00078ec0ff */
[----:B------:R-:W1:Y:S01]  /*0090*/  LDC.64 R16, c[0x0][0x238] ;  /* 0x00008e00ff107b82 */ /* 0x000e620000000a00 */
[----:B---3--:R-:W-:Y:S02]  /*00a0*/  SHF.R.S32.HI R2, RZ, 0x18, R3 ;  /* 0x00000018ff027819 */ /* 0x008fe40000011403 */
[----:B------:R-:W-:Y:S02]  /*00b0*/  LEA R0, R3, R0, 0x7 ;  /* 0x0000000003007211 */ /* 0x000fe400078e38ff */
[----:B------:R-:W-:-:S03]  /*00c0*/  SGXT R3, R2, 0x1 ;  /* 0x000000010203781a */ /* 0x000fc60000000200 */
[----:B------:R-:W3:Y:S01]  /*00d0*/  LDC.64 R4, c[0x0][0x210] ;  /* 0x00008400ff047b82 */ /* 0x000ee20000000a00 */
[----:B------:R-:W-:Y:S02]  /*00e0*/  ISETP.GE.AND P2, PT, R0, 0x400, PT ;  /* 0x000004000000780c */ /* 0x000fe40003f46270 */
[----:B------:R-:W-:-:S04]  /*00f0*/  LEA.HI R3, R3, R0, RZ, 0x4 ;  /* 0x0000000003037211 */ /* 0x000fc800078f20ff */
[----:B------:R-:W-:-:S04]  /*0100*/  SHF.R.S32.HI R3, RZ, 0x4, R3 ;  /* 0x00000004ff037819 */ /* 0x000fc80000011403 */
[----:B------:R-:W-:-:S04]  /*0110*/  LEA.HI R2, R3, R3, RZ, 0x4 ;  /* 0x0000000303027211 */ /* 0x000fc800078f20ff */
[----:B------:R-:W-:-:S04]  /*0120*/  LOP3.LUT R2, R2, 0xfffffff0, RZ, 0xc0, !PT ;  /* 0xfffffff002027812 */ /* 0x000fc800078ec0ff */
[----:B------:R-:W-:Y:S02]  /*0130*/  IADD3 R7, R3, -R2, RZ ;  /* 0x8000000203077210 */ /* 0x000fe40007ffe0ff */
[----:B------:R-:W-:-:S03]  /*0140*/  CS2R R2, SRZ ;  /* 0x0000000000027805 */ /* 0x000fc6000001ff00 */
[----:B--2---:R-:W-:-:S05]  /*0150*/  IMAD.WIDE R12, R7, 0x4, R12 ;  /* 0x00000004070c7825 */ /* 0x004fca00078e020c */
[----:B------:R2:W3:Y:S01]  /*0160*/  @!P2 LDG.E.EL R2, desc[UR4][R12.64] ;  /* 0x000000040c02a981 */ /* 0x0004e2000c2e1900 */
[----:B------:R-:W-:Y:S02]  /*0170*/  IMAD.MOV.U32 R6, RZ, RZ, RZ ;  /* 0x000000ffff067224 */ /* 0x000fe400078e00ff */
[----:B----4-:R-:W-:-:S04]  /*0180*/  IMAD.WIDE R8, R0, 0x4, R8 ;  /* 0x0000000400087825 */ /* 0x010fc800078e0208 */
[C---:B-----5:R-:W-:Y:S01]  /*0190*/  IMAD.WIDE R10, R7.reuse, 0x4, R10 ;  /* 0x00000004070a7825 */ /* 0x060fe200078e020a */
[----:B------:R-:W-:Y:S01]  /*01a0*/  HFMA2.MMA R18, -RZ, RZ, 0, 0 ;  /* 0x00000000ff127435 */ /* 0x000fe200000001ff */
[----:B------:R4:W5:Y:S02]  /*01b0*/  @!P2 LDG.E R3, desc[UR4][R8.64] ;  /* 0x000000040803a981 */ /* 0x000964000c1e1900 */
[C---:B0-2---:R-:W-:Y:S02]  /*01c0*/  IMAD.WIDE R12, R7.reuse, 0x4, R14 ;  /* 0x00000004070c7825 */ /* 0x045fe400078e020e */
[----:B------:R-:W5:Y:S02]  /*01d0*/  @!P2 LDG.E.EL R6, desc[UR4][R10.64] ;  /* 0x000000040a06a981 */ /* 0x000f64000c2e1900 */
[----:B-1----:R-:W-:-:S03]  /*01e0*/  IMAD.WIDE R14, R7, 0x4, R16 ;  /* 0x00000004070e7825 */ /* 0x002fc600078e0210 */
[----:B------:R-:W2:Y:S01]  /*01f0*/  @!P2 LDG.E.EL R18, desc[UR4][R12.64] ;  /* 0x000000040c12a981 */ /* 0x000ea2000c2e1900 */
[----:B------:R-:W-:Y:S02]  /*0200*/  IMAD.MOV.U32 R7, RZ, RZ, RZ ;  /* 0x000000ffff077224 */ /* 0x000fe400078e00ff */
[----:B---3--:R-:W-:Y:S01]  /*0210*/  IMAD.WIDE R4, R0, 0x4, R4 ;  /* 0x0000000400047825 */ /* 0x008fe200078e0204 */
[----:B------:R-:W-:-:S03]  /*0220*/  MOV R0, RZ ;  /* 0x000000ff00007202 */ /* 0x000fc60000000f00 */
[----:B------:R-:W2:Y:S04]  /*0230*/  @!P2 LDG.E.EL R7, desc[UR4][R14.64] ;  /* 0x000000040e07a981 */ /* 0x000ea8000c2e1900 */
[----:B------:R-:W3:Y:S01]  /*0240*/  @!P2 LDG.E R0, desc[UR4][R4.64] ;  /* 0x000000040400a981 */ /* 0x000ee2000c1e1900 */
[----:B----4-:R-:W-:Y:S01]  /*0250*/  HFMA2.MMA R9, -RZ, RZ, 1.625, 0 ;  /* 0x3e800000ff097435 */ /* 0x010fe200000001ff */
[----:B------:R-:W-:-:S04]  /*0260*/  FADD R2, R2, 9.9999997473787516356e-06 ;  /* 0x3727c5ac02027421 */ /* 0x000fc80000000000 */
[----:B------:R-:W0:Y:S02]  /*0270*/  MUFU.SQRT R8, R2 ;  /* 0x0000000200087308 */ /* 0x000e240000002000 */
[C---:B0-----:R-:W-:Y:S02]  /*0280*/  FSETP.GT.AND P0, PT, R8.reuse, 8.50705917302346158658e+37, PT ;  /* 0x7e8000000800780b */ /* 0x041fe40003f04000 */
[----:B------:R-:W-:-:S11]  /*0290*/  FSETP.GEU.AND P1, PT, R8, 1.175494350822287508e-38, PT ;  /* 0x008000000800780b */ /* 0x000fd60003f2e000 */
[----:B------:R-:W-:-:S04]  /*02a0*/  @P0 FMUL R8, R8, 0.25 ;  /* 0x3e80000008080820 */ /* 0x000fc80000400000 */
[----:B------:R-:W-:-:S06]  /*02b0*/  @!P1 FMUL R8, R8, 16777216 ;  /* 0x4b80000008089820 */ /* 0x000fcc0000400000 */
[----:B------:R-:W0:Y:S01]  /*02c0*/  MUFU.RCP R8, R8 ;  /* 0x0000000800087308 */ /* 0x000e220000001000 */
[----:B------:R-:W-:Y:S01]  /*02d0*/  FSEL R9, R9, 1, P0 ;  /* 0x3f80000009097808 */ /* 0x000fe20000000000 */
[----:B-----5:R-:W-:-:S04]  /*02e0*/  FADD R3, -R6, R3 ;  /* 0x0000000306037221 */ /* 0x020fc80000000100 */
[----:B------:R-:W-:-:S04]  /*02f0*/  @!P1 FMUL R9, R9, 16777216 ;  /* 0x4b80000009099820 */ /* 0x000fc80000400000 */
[----:B0-----:R-:W-:-:S04]  /*0300*/  FMUL R6, R8, R9 ;  /* 0x0000000908067220 */ /* 0x001fc80000400000 */
[----:B------:R-:W-:-:S04]  /*0310*/  FMUL R6, R3, R6 ;  /* 0x0000000603067220 */ /* 0x000fc80000400000 */
[----:B--2---:R-:W-:-:S04]  /*0320*/  FFMA R7, R6, R18, R7 ;  /* 0x0000001206077223 */ /* 0x004fc80000000007 */
[----:B---3--:R-:W-:Y:S01]  /*0330*/  FADD R7, R7, R0 ;  /* 0x0000000007077221 */ /* 0x008fe20000000000 */
[----:B------:R-:W-:Y:S06]  /*0340*/  @P2 EXIT ;  /* 0x000000000000294d */ /* 0x000fec0003800000 */
[----:B------:R-:W-:Y:S01]  /*0350*/  STG.E desc[UR4][R4.64], R7 ;  /* 0x0000000704007986 */ /* 0x000fe2000c101904 */
[----:B------:R-:W-:Y:S05]  /*0360*/  EXIT ;  /* 0x000000000000794d */ /* 0x000fea0003800000 */
.L_x_0:
[----:B------:R-:W-:-:S00]  /*0370*/  BRA `(.L_x_0) ;  /* 0xfffffffc00fc7947 */ /* 0x000fc0000383ffff */
[----:B------:R-:W-:-:S00]  /*0380*/  NOP ;  /* 0x0000000000007918 */ /* 0x000fc00000000000 */
[----:B------:R-:W-:-:S00]  /*0390*/  NOP ;  /* 0x0000000000007918 */ /* 0x000fc00000000000 */
[----:B------:R-:W-:-:S00]  /*03a0*/  NOP ;  /* 0x0000000000007918 */ /* 0x000fc00000000000 */
[----:B------:R-:W-:-:S00]  /*03b0*/  NOP ;  /* 0x0000000000007918 */ /* 0x000fc00000000000 */
[----:B------:R-:W-:-:S00]  /*03c0*/  NOP ;  /* 0x0000000000007918 */ /* 0x000fc00000000000 */
[----:B------:R-:W-:-:S00]  /*03d0*/  NOP ;  /* 0x0000000000007918 */ /* 0x000fc00000000000 */
[----:B------:R-:W-:-:S00]  /*03e0*/  NOP ;  /* 0x0000000000007918 */ /* 0x000fc00000000000 */
[----:B------:R-:W-:-:S00]  /*03f0*/  NOP ;  /* 0x0000000000007918 */ /* 0x000fc00000000000 */
.L_x_1:


//--------------------- .nv.global.init           --------------------------
	.section	.nv.global.init,"aw",@progbits
.nv.global.init:
	.type		_$_str,@object
	.size		_$_str,(_$_str_$_2 - _$_str)
_$_str:
        /*0000*/ 	.byte	0x5f, 0x5f, 0x43, 0x55, 0x44, 0x41, 0x5f, 0x46, 0x54, 0x5a, 0x00
	.type		_$_str_$_2,@object
	.size		_$_str_$_2,(.L_1 - _$_str_$_2)
_$_str_$_2:
        /*000b*/ 	.byte	0x5f, 0x5f, 0x43, 0x55, 0x44, 0x41, 0x5f, 0x50, 0x52, 0x45, 0x43, 0x5f, 0x53, 0x51, 0x52, 0x54
        /*001b*/ 	.byte	0x00
.L_1:


//--------------------- .nv.constant0.triton_poi_fused__native_batch_norm_legit_no_training_add_1 --------------------------
	.section	.nv.constant0.triton_poi_fused__native_batch_norm_legit_no_training_add_1,"a",@progbits
	.sectionflags	@""
	.align	4
.nv.constant0.triton_poi_fused__native_batch_norm_legit_no_training_add_1:
	.zero		580
